//
// Generated by NVIDIA NVVM Compiler
//
// Compiler Build ID: CL-36424714
// Cuda compilation tools, release 13.0, V13.0.88
// Based on NVVM 20.0.0
//

.version 9.0
.target sm_100
.address_size 64

	// .globl	_Z4dxpyiPdS_S_

.visible .entry _Z4dxpyiPdS_S_(
	.param .u32 _Z4dxpyiPdS_S__param_0,
	.param .u64 .ptr .align 1 _Z4dxpyiPdS_S__param_1,
	.param .u64 .ptr .align 1 _Z4dxpyiPdS_S__param_2,
	.param .u64 .ptr .align 1 _Z4dxpyiPdS_S__param_3
)
{
	.reg .pred 	%p<3>;
	.reg .b32 	%r<7>;
	.reg .b64 	%rd<17>;
	.reg .b64 	%fd<4>;

	ld.param.s32 	%rd2, [_Z4dxpyiPdS_S__param_0];
	ld.param.u64 	%rd9, [_Z4dxpyiPdS_S__param_1];
	ld.param.u64 	%rd10, [_Z4dxpyiPdS_S__param_2];
	ld.param.u64 	%rd11, [_Z4dxpyiPdS_S__param_3];
	mov.u32 	%r2, %ctaid.x;
	mov.u32 	%r3, %ntid.x;
	mov.u32 	%r4, %tid.x;
	mad.lo.s32 	%r5, %r2, %r3, %r4;
	cvt.u64.u32 	%rd16, %r5;
	mov.u32 	%r6, %nctaid.x;
	mul.lo.s32 	%r1, %r3, %r6;
	setp.ge.u64 	%p1, %rd16, %rd2;
	@%p1 bra 	$L__BB0_3;
	cvt.u64.u32 	%rd3, %r1;
	cvta.to.global.u64 	%rd4, %rd9;
	cvta.to.global.u64 	%rd5, %rd10;
	cvta.to.global.u64 	%rd6, %rd11;
$L__BB0_2:
	shl.b64 	%rd12, %rd16, 3;
	add.s64 	%rd13, %rd4, %rd12;
	ld.global.f64 	%fd1, [%rd13];
	add.s64 	%rd14, %rd5, %rd12;
	ld.global.f64 	%fd2, [%rd14];
	add.f64 	%fd3, %fd1, %fd2;
	add.s64 	%rd15, %rd6, %rd12;
	st.global.f64 	[%rd15], %fd3;
	add.s64 	%rd16, %rd16, %rd3;
	setp.lt.u64 	%p2, %rd16, %rd2;
	@%p2 bra 	$L__BB0_2;
$L__BB0_3:
	ret;

}


// ===== COMPILED SASS (sm_100) =====

	.target	sm_100

	.elftype	@"ET_EXEC"


//--------------------- .note.nv.tkinfo           --------------------------
	.section	.note.nv.tkinfo,"",@"SHT_NOTE"
	.sectionflags	@"SHF_NOTE_NV_TKINFO"
	.tkinfo
        /*0018*/ 	.word	0x00000002
        /*0030*/ 	.string	""
        /*0030*/ 	.string	"ptxas"
        /*0030*/ 	.string	"Cuda compilation tools, release 13.0, V13.0.88"
        /*0030*/ 	.string	"Build cuda_13.0.r13.0/compiler.36424714_0"
        /*0030*/ 	.string	"-arch sm_100 -m 64 "



//--------------------- .note.nv.cuinfo           --------------------------
	.section	.note.nv.cuinfo,"",@"SHT_NOTE"
	.sectionflags	@"SHF_NOTE_NV_CUINFO"
        /*0018*/ 	.short	0x0002
        /*001a*/ 	.short	0x0064
        /*001c*/ 	.short	0x0082
	.zero		2


//--------------------- .nv.info                  --------------------------
	.section	.nv.info,"",@"SHT_CUDA_INFO"
	.align	4


	//----- nvinfo : EIATTR_REGCOUNT
	.align		4
        /*0000*/ 	.byte	0x04, 0x2f
        /*0002*/ 	.short	(.L_1 - .L_0)
	.align		4
.L_0:
        /*0004*/ 	.word	index@(_Z4dxpyiPdS_S_)
        /*0008*/ 	.word	0x0000000e


	//----- nvinfo : EIATTR_FRAME_SIZE
	.align		4
.L_1:
        /*000c*/ 	.byte	0x04, 0x11
        /*000e*/ 	.short	(.L_3 - .L_2)
	.align		4
.L_2:
        /*0010*/ 	.word	index@(_Z4dxpyiPdS_S_)
        /*0014*/ 	.word	0x00000000


	//----- nvinfo : EIATTR_MIN_STACK_SIZE
	.align		4
.L_3:
        /*0018*/ 	.byte	0x04, 0x12
        /*001a*/ 	.short	(.L_5 - .L_4)
	.align		4
.L_4:
        /*001c*/ 	.word	index@(_Z4dxpyiPdS_S_)
        /*0020*/ 	.word	0x00000000
.L_5:


//--------------------- .nv.compat                --------------------------
	.section	.nv.compat,"",@"SHT_CUDA_COMPAT_INFO"
	.align	4
        /*0000*/ 	.byte	0x02, 0x09, 0x00, 0x00, 0x02, 0x02, 0x01, 0x00, 0x02, 0x05, 0x05, 0x00, 0x03, 0x07, 0x01, 0x01
        /*0010*/ 	.byte	0x02, 0x03, 0x00, 0x00, 0x02, 0x06, 0x01, 0x00, 0x04, 0x0b, 0x08, 0x00, 0x01, 0x00, 0x00, 0x00
        /*0020*/ 	.byte	0x00, 0x00, 0x00, 0x00


//--------------------- .nv.info._Z4dxpyiPdS_S_   --------------------------
	.section	.nv.info._Z4dxpyiPdS_S_,"",@"SHT_CUDA_INFO"
	.sectionflags	@""
	.align	4


	//----- nvinfo : EIATTR_CUDA_API_VERSION
	.align		4
        /*0000*/ 	.byte	0x04, 0x37
        /*0002*/ 	.short	(.L_7 - .L_6)
.L_6:
        /*0004*/ 	.word	0x00000082


	//----- nvinfo : EIATTR_KPARAM_INFO
	.align		4
.L_7:
        /*0008*/ 	.byte	0x04, 0x17
        /*000a*/ 	.short	(.L_9 - .L_8)
.L_8:
        /*000c*/ 	.word	0x00000000
        /*0010*/ 	.short	0x0003
        /*0012*/ 	.short	0x0018
        /*0014*/ 	.byte	0x00, 0xf5, 0x21, 0x00


	//----- nvinfo : EIATTR_KPARAM_INFO
	.align		4
.L_9:
        /*0018*/ 	.byte	0x04, 0x17
        /*001a*/ 	.short	(.L_11 - .L_10)
.L_10:
        /*001c*/ 	.word	0x00000000
        /*0020*/ 	.short	0x0002
        /*0022*/ 	.short	0x0010
        /*0024*/ 	.byte	0x00, 0xf5, 0x21, 0x00


	//----- nvinfo : EIATTR_KPARAM_INFO
	.align		4
.L_11:
        /*0028*/ 	.byte	0x04, 0x17
        /*002a*/ 	.short	(.L_13 - .L_12)
.L_12:
        /*002c*/ 	.word	0x00000000
        /*0030*/ 	.short	0x0001
        /*0032*/ 	.short	0x0008
        /*0034*/ 	.byte	0x00, 0xf5, 0x21, 0x00


	//----- nvinfo : EIATTR_KPARAM_INFO
	.align		4
.L_13:
        /*0038*/ 	.byte	0x04, 0x17
        /*003a*/ 	.short	(.L_15 - .L_14)
.L_14:
        /*003c*/ 	.word	0x00000000
        /*0040*/ 	.short	0x0000
        /*0042*/ 	.short	0x0000
        /*0044*/ 	.byte	0x00, 0xf0, 0x11, 0x00


	//----- nvinfo : EIATTR_SPARSE_MMA_MASK
	.align		4
.L_15:
        /*0048*/ 	.byte	0x03, 0x50
        /*004a*/ 	.short	0x0000


	//----- nvinfo : EIATTR_MAXREG_COUNT
	.align		4
        /*004c*/ 	.byte	0x03, 0x1b
        /*004e*/ 	.short	0x00ff


	//----- nvinfo : EIATTR_MERCURY_ISA_VERSION
	.align		4
        /*0050*/ 	.byte	0x03, 0x5f
        /*0052*/ 	.short	0x0101


	//----- nvinfo : EIATTR_VRC_CTA_INIT_COUNT
	.align		4
        /*0054*/ 	.byte	0x02, 0x4a
	.zero		1
	.zero		1


	//----- nvinfo : EIATTR_EXIT_INSTR_OFFSETS
	.align		4
        /*0058*/ 	.byte	0x04, 0x1c
        /*005a*/ 	.short	(.L_17 - .L_16)


	//   ....[0]....
.L_16:
        /*005c*/ 	.word	0x000000b0


	//   ....[1]....
        /*0060*/ 	.word	0x00000210


	//----- nvinfo : EIATTR_CRS_STACK_SIZE
	.align		4
.L_17:
        /*0064*/ 	.byte	0x04, 0x1e
        /*0066*/ 	.short	(.L_19 - .L_18)
.L_18:
        /*0068*/ 	.word	0x00000000


	//----- nvinfo : EIATTR_CBANK_PARAM_SIZE
	.align		4
.L_19:
        /*006c*/ 	.byte	0x03, 0x19
        /*006e*/ 	.short	0x0020


	//----- nvinfo : EIATTR_PARAM_CBANK
	.align		4
        /*0070*/ 	.byte	0x04, 0x0a
        /*0072*/ 	.short	(.L_21 - .L_20)
	.align		4
.L_20:
        /*0074*/ 	.word	index@(.nv.constant0._Z4dxpyiPdS_S_)
        /*0078*/ 	.short	0x0380
        /*007a*/ 	.short	0x0020


	//----- nvinfo : EIATTR_SW_WAR
	.align		4
.L_21:
        /*007c*/ 	.byte	0x04, 0x36
        /*007e*/ 	.short	(.L_23 - .L_22)
.L_22:
        /*0080*/ 	.word	0x00000008
.L_23:


//--------------------- .nv.callgraph             --------------------------
	.section	.nv.callgraph,"",@"SHT_CUDA_CALLGRAPH"
	.align	4
	.sectionentsize	8
	.align		4
        /*0000*/ 	.word	0x00000000
	.align		4
        /*0004*/ 	.word	0xffffffff
	.align		4
        /*0008*/ 	.word	0x00000000
	.align		4
        /*000c*/ 	.word	0xfffffffe
	.align		4
        /*0010*/ 	.word	0x00000000
	.align		4
        /*0014*/ 	.word	0xfffffffd
	.align		4
        /*0018*/ 	.word	0x00000000
	.align		4
        /*001c*/ 	.word	0xfffffffc


//--------------------- .text._Z4dxpyiPdS_S_      --------------------------
	.section	.text._Z4dxpyiPdS_S_,"ax",@progbits
	.align	128
        .global         _Z4dxpyiPdS_S_
        .type           _Z4dxpyiPdS_S_,@function
        .size           _Z4dxpyiPdS_S_,(.L_x_2 - _Z4dxpyiPdS_S_)
        .other          _Z4dxpyiPdS_S_,@"STO_CUDA_ENTRY STV_DEFAULT"
_Z4dxpyiPdS_S_:
.text._Z4dxpyiPdS_S_:
[----:B------:R-:W-:Y:S01]  /*0000*/  LDC R1, c[0x0][0x37c] ;  /* 0x0000df00ff017b82 */ /* 0x000fe20000000800 */
[----:B------:R-:W0:Y:S07]  /*0010*/  S2R R3, SR_TID.X ;  /* 0x0000000000037919 */ /* 0x000e2e0000002100 */
[----:B------:R-:W0:Y:S01]  /*0020*/  S2UR UR4, SR_CTAID.X ;  /* 0x00000000000479c3 */ /* 0x000e220000002500 */
[----:B------:R-:W1:Y:S07]  /*0030*/  LDCU UR7, c[0x0][0x380] ;  /* 0x00007000ff0777ac */ /* 0x000e6e0008000800 */
[----:B------:R-:W0:Y:S01]  /*0040*/  LDC R10, c[0x0][0x360] ;  /* 0x0000d800ff0a7b82 */ /* 0x000e220000000800 */
[----:B------:R-:W2:Y:S01]  /*0050*/  LDCU UR5, c[0x0][0x370] ;  /* 0x00006e00ff0577ac */ /* 0x000ea20008000800 */
[----:B-1----:R-:W-:Y:S01]  /*0060*/  USHF.R.S32.HI UR6, URZ, 0x1f, UR7 ;  /* 0x0000001fff067899 */ /* 0x002fe20008011407 */
[----:B0-----:R-:W-:-:S02]  /*0070*/  IMAD R0, R10, UR4, R3 ;  /* 0x000000040a007c24 */ /* 0x001fc4000f8e0203 */
[----:B--2---:R-:W-:-:S03]  /*0080*/  IMAD R10, R10, UR5, RZ ;  /* 0x000000050a0a7c24 */ /* 0x004fc6000f8e02ff */
[----:B------:R-:W-:-:S04]  /*0090*/  ISETP.GE.U32.AND P0, PT, R0, UR7, PT ;  /* 0x0000000700007c0c */ /* 0x000fc8000bf06070 */
[----:B------:R-:W-:-:S13]  /*00a0*/  ISETP.GE.U32.AND.EX P0, PT, RZ, UR6, PT, P0 ;  /* 0x00000006ff007c0c */ /* 0x000fda000bf06100 */
[----:B------:R-:W-:Y:S05]  /*00b0*/  @P0 EXIT ;  /* 0x000000000000094d */ /* 0x000fea0003800000 */
[----:B------:R-:W-:Y:S01]  /*00c0*/  IMAD.MOV.U32 R11, RZ, RZ, RZ ;  /* 0x000000ffff0b7224 */ /* 0x000fe200078e00ff */
[----:B------:R-:W0:Y:S01]  /*00d0*/  LDCU.64 UR4, c[0x0][0x358] ;  /* 0x00006b00ff0477ac */ /* 0x000e220008000a00 */
[----:B------:R-:W1:Y:S01]  /*00e0*/  LDCU.64 UR8, c[0x0][0x388] ;  /* 0x00007100ff0877ac */ /* 0x000e620008000a00 */
[----:B------:R-:W2:Y:S04]  /*00f0*/  LDCU.128 UR12, c[0x0][0x390] ;  /* 0x00007200ff0c77ac */ /* 0x000ea80008000c00 */
.L_x_0:
[C---:B---3--:R-:W-:Y:S01]  /*0100*/  IMAD.SHL.U32 R8, R0.reuse, 0x8, RZ ;  /* 0x0000000800087824 */ /* 0x048fe200078e00ff */
[----:B------:R-:W-:-:S04]  /*0110*/  SHF.L.U64.HI R9, R0, 0x3, R11 ;  /* 0x0000000300097819 */ /* 0x000fc8000001020b */
[C---:B--2---:R-:W-:Y:S02]  /*0120*/  IADD3 R4, P1, PT, R8.reuse, UR12, RZ ;  /* 0x0000000c08047c10 */ /* 0x044fe4000ff3e0ff */
[----:B-1----:R-:W-:Y:S02]  /*0130*/  IADD3 R6, P0, PT, R8, UR8, RZ ;  /* 0x0000000808067c10 */ /* 0x002fe4000ff1e0ff */
[C---:B------:R-:W-:Y:S02]  /*0140*/  IADD3.X R5, PT, PT, R9.reuse, UR13, RZ, P1, !PT ;  /* 0x0000000d09057c10 */ /* 0x040fe40008ffe4ff */
[----:B------:R-:W-:-:S04]  /*0150*/  IADD3.X R7, PT, PT, R9, UR9, RZ, P0, !PT ;  /* 0x0000000909077c10 */ /* 0x000fc800087fe4ff */
[----:B0-----:R-:W2:Y:S04]  /*0160*/  LDG.E.64 R4, desc[UR4][R4.64] ;  /* 0x0000000404047981 */ /* 0x001ea8000c1e1b00 */
[----:B------:R-:W2:Y:S01]  /*0170*/  LDG.E.64 R2, desc[UR4][R6.64] ;  /* 0x0000000406027981 */ /* 0x000ea2000c1e1b00 */
[----:B------:R-:W-:-:S04]  /*0180*/  IADD3 R8, P0, PT, R8, UR14, RZ ;  /* 0x0000000e08087c10 */ /* 0x000fc8000ff1e0ff */
[----:B------:R-:W-:Y:S02]  /*0190*/  IADD3.X R9, PT, PT, R9, UR15, RZ, P0, !PT ;  /* 0x0000000f09097c10 */ /* 0x000fe400087fe4ff */
[----:B------:R-:W-:-:S05]  /*01a0*/  IADD3 R0, P0, PT, R10, R0, RZ ;  /* 0x000000000a007210 */ /* 0x000fca0007f1e0ff */
[----:B------:R-:W-:Y:S01]  /*01b0*/  IMAD.X R11, RZ, RZ, R11, P0 ;  /* 0x000000ffff0b7224 */ /* 0x000fe200000e060b */
[----:B------:R-:W-:-:S04]  /*01c0*/  ISETP.GE.U32.AND P0, PT, R0, UR7, PT ;  /* 0x0000000700007c0c */ /* 0x000fc8000bf06070 */
[----:B------:R-:W-:Y:S01]  /*01d0*/  ISETP.GE.U32.AND.EX P0, PT, R11, UR6, PT, P0 ;  /* 0x000000060b007c0c */ /* 0x000fe2000bf06100 */
[----:B--2---:R-:W-:-:S07]  /*01e0*/  DADD R2, R2, R4 ;  /* 0x0000000002027229 */ /* 0x004fce0000000004 */
[----:B------:R3:W-:Y:S05]  /*01f0*/  STG.E.64 desc[UR4][R8.64], R2 ;  /* 0x0000000208007986 */ /* 0x0007ea000c101b04 */
[----:B------:R-:W-:Y:S05]  /*0200*/  @!P0 BRA `(.L_x_0) ;  /* 0xfffffffc00bc8947 */ /* 0x000fea000383ffff */
[----:B------:R-:W-:Y:S05]  /*0210*/  EXIT ;  /* 0x000000000000794d */ /* 0x000fea0003800000 */
.L_x_1:
[----:B------:R-:W-:-:S00]  /*0220*/  BRA `(.L_x_1) ;  /* 0xfffffffc00fc7947 */ /* 0x000fc0000383ffff */
[----:B------:R-:W-:-:S00]  /*0230*/  NOP ;  /* 0x0000000000007918 */ /* 0x000fc00000000000 */
        /* <DEDUP_REMOVED lines=12> */
.L_x_2:


//--------------------- .nv.shared.reserved.0     --------------------------
	.section	.nv.shared.reserved.0,"aw",@nobits
	.weak		__nv_reservedSMEM_offset_0_alias
	.size		__nv_reservedSMEM_offset_0_alias, 0, 64
	.other		__nv_reservedSMEM_offset_0_alias,@"STO_CUDA_RESERVED_SHARED STV_DEFAULT"
__nv_reservedSMEM_offset_0_alias:
	.zero		0
	.zero		64


//--------------------- .nv.constant0._Z4dxpyiPdS_S_ --------------------------
	.section	.nv.constant0._Z4dxpyiPdS_S_,"a",@progbits
	.sectionflags	@""
	.align	4
.nv.constant0._Z4dxpyiPdS_S_:
	.zero		928


//--------------------- SYMBOLS --------------------------

	.type		.nv.reservedSmem.offset0,@object
	.size		.nv.reservedSmem.offset0,0x4
